	.headerflags	@"EF_CUDA_TEXMODE_UNIFIED EF_CUDA_64BIT_ADDRESS EF_CUDA_ACCELERATORS EF_CUDA_SM90 EF_CUDA_VIRTUAL_SM(EF_CUDA_SM90)"
	.elftype	@"ET_EXEC"


//--------------------- .nv.info                  --------------------------
	.section	.nv.info,"",@"SHT_CUDA_INFO"
	.align	4


	//----- nvinfo : EIATTR_REGCOUNT
	.align		4
        /*0000*/ 	.byte	0x04, 0x2f
        /*0002*/ 	.short	(.L_3 - .L_2)
	.align		4
.L_2:
        /*0004*/ 	.word	index@(triton_poi_fused__native_batch_norm_legit_no_training_convolution_elu_11)
        /*0008*/ 	.word	0x00000014


	//----- nvinfo : EIATTR_MIN_STACK_SIZE
	.align		4
.L_3:
        /*000c*/ 	.byte	0x04, 0x12
        /*000e*/ 	.short	(.L_5 - .L_4)
	.align		4
.L_4:
        /*0010*/ 	.word	index@(triton_poi_fused__native_batch_norm_legit_no_training_convolution_elu_11)
        /*0014*/ 	.word	0x00000000


	//----- nvinfo : EIATTR_FRAME_SIZE
	.align		4
.L_5:
        /*0018*/ 	.byte	0x04, 0x11
        /*001a*/ 	.short	(.L_7 - .L_6)
	.align		4
.L_6:
        /*001c*/ 	.word	index@(triton_poi_fused__native_batch_norm_legit_no_training_convolution_elu_11)
        /*0020*/ 	.word	0x00000000


	//----- nvinfo : EIATTR_MIN_STACK_SIZE
	.align		4
.L_7:
        /*0024*/ 	.byte	0x04, 0x12
        /*0026*/ 	.short	(.L_9 - .L_8)
	.align		4
.L_8:
        /*0028*/ 	.word	index@(triton_poi_fused__native_batch_norm_legit_no_training_convolution_elu_11)
        /*002c*/ 	.word	0x00000000
.L_9:


//--------------------- .nv.info.triton_poi_fused__native_batch_norm_legit_no_training_convolution_elu_11 --------------------------
	.section	.nv.info.triton_poi_fused__native_batch_norm_legit_no_training_convolution_elu_11,"",@"SHT_CUDA_INFO"
	.sectionflags	@""
	.align	4


	//----- nvinfo : EIATTR_CUDA_API_VERSION
	.align		4
        /*0000*/ 	.byte	0x04, 0x37
        /*0002*/ 	.short	(.L_11 - .L_10)
.L_10:
        /*0004*/ 	.word	0x0000007c


	//----- nvinfo : EIATTR_KPARAM_INFO
	.align		4
.L_11:
        /*0008*/ 	.byte	0x04, 0x17
        /*000a*/ 	.short	(.L_13 - .L_12)
.L_12:
        /*000c*/ 	.word	0x00000000
        /*0010*/ 	.short	0x0007
        /*0012*/ 	.short	0x0038
        /*0014*/ 	.byte	0x00, 0xf0, 0x11, 0x00


	//----- nvinfo : EIATTR_KPARAM_INFO
	.align		4
.L_13:
        /*0018*/ 	.byte	0x04, 0x17
        /*001a*/ 	.short	(.L_15 - .L_14)
.L_14:
        /*001c*/ 	.word	0x00000000
        /*0020*/ 	.short	0x0006
        /*0022*/ 	.short	0x0030
        /*0024*/ 	.byte	0x00, 0xf4, 0x21, 0x00


	//----- nvinfo : EIATTR_KPARAM_INFO
	.align		4
.L_15:
        /*0028*/ 	.byte	0x04, 0x17
        /*002a*/ 	.short	(.L_17 - .L_16)
.L_16:
        /*002c*/ 	.word	0x00000000
        /*0030*/ 	.short	0x0005
        /*0032*/ 	.short	0x0028
        /*0034*/ 	.byte	0x00, 0xf4, 0x21, 0x00


	//----- nvinfo : EIATTR_KPARAM_INFO
	.align		4
.L_17:
        /*0038*/ 	.byte	0x04, 0x17
        /*003a*/ 	.short	(.L_19 - .L_18)
.L_18:
        /*003c*/ 	.word	0x00000000
        /*0040*/ 	.short	0x0004
        /*0042*/ 	.short	0x0020
        /*0044*/ 	.byte	0x00, 0xf4, 0x21, 0x00


	//----- nvinfo : EIATTR_KPARAM_INFO
	.align		4
.L_19:
        /*0048*/ 	.byte	0x04, 0x17
        /*004a*/ 	.short	(.L_21 - .L_20)
.L_20:
        /*004c*/ 	.word	0x00000000
        /*0050*/ 	.short	0x0003
        /*0052*/ 	.short	0x0018
        /*0054*/ 	.byte	0x00, 0xf4, 0x21, 0x00


	//----- nvinfo : EIATTR_KPARAM_INFO
	.align		4
.L_21:
        /*0058*/ 	.byte	0x04, 0x17
        /*005a*/ 	.short	(.L_23 - .L_22)
.L_22:
        /*005c*/ 	.word	0x00000000
        /*0060*/ 	.short	0x0002
        /*0062*/ 	.short	0x0010
        /*0064*/ 	.byte	0x00, 0xf4, 0x21, 0x00


	//----- nvinfo : EIATTR_KPARAM_INFO
	.align		4
.L_23:
        /*0068*/ 	.byte	0x04, 0x17
        /*006a*/ 	.short	(.L_25 - .L_24)
.L_24:
        /*006c*/ 	.word	0x00000000
        /*0070*/ 	.short	0x0001
        /*0072*/ 	.short	0x0008
        /*0074*/ 	.byte	0x00, 0xf4, 0x21, 0x00


	//----- nvinfo : EIATTR_KPARAM_INFO
	.align		4
.L_25:
        /*0078*/ 	.byte	0x04, 0x17
        /*007a*/ 	.short	(.L_27 - .L_26)
.L_26:
        /*007c*/ 	.word	0x00000000
        /*0080*/ 	.short	0x0000
        /*0082*/ 	.short	0x0000
        /*0084*/ 	.byte	0x00, 0xf4, 0x21, 0x00


	//----- nvinfo : EIATTR_SPARSE_MMA_MASK
	.align		4
.L_27:
        /*0088*/ 	.byte	0x03, 0x50
        /*008a*/ 	.short	0x0000


	//----- nvinfo : EIATTR_MAXREG_COUNT
	.align		4
        /*008c*/ 	.byte	0x03, 0x1b
        /*008e*/ 	.short	0x00ff


	//----- nvinfo : EIATTR_EXIT_INSTR_OFFSETS
	.align		4
        /*0090*/ 	.byte	0x04, 0x1c
        /*0092*/ 	.short	(.L_29 - .L_28)


	//   ....[0]....
.L_28:
        /*0094*/ 	.word	0x000006e0


	//----- nvinfo : EIATTR_REQNTID
	.align		4
.L_29:
        /*0098*/ 	.byte	0x04, 0x10
        /*009a*/ 	.short	(.L_31 - .L_30)
.L_30:
        /*009c*/ 	.word	0x00000100
        /*00a0*/ 	.word	0x00000001
        /*00a4*/ 	.word	0x00000001


	//----- nvinfo : EIATTR_CBANK_PARAM_SIZE
	.align		4
.L_31:
        /*00a8*/ 	.byte	0x03, 0x19
        /*00aa*/ 	.short	0x003c


	//----- nvinfo : EIATTR_PARAM_CBANK
	.align		4
        /*00ac*/ 	.byte	0x04, 0x0a
        /*00ae*/ 	.short	(.L_33 - .L_32)
	.align		4
.L_32:
        /*00b0*/ 	.word	index@(.nv.constant0.triton_poi_fused__native_batch_norm_legit_no_training_convolution_elu_11)
        /*00b4*/ 	.short	0x0210
        /*00b6*/ 	.short	0x003c


	//----- nvinfo : EIATTR_SW_WAR
	.align		4
.L_33:
        /*00b8*/ 	.byte	0x04, 0x36
        /*00ba*/ 	.short	(.L_35 - .L_34)
.L_34:
        /*00bc*/ 	.word	0x00000008
.L_35:


//--------------------- .nv.callgraph             --------------------------
	.section	.nv.callgraph,"",@"SHT_CUDA_CALLGRAPH"
	.align	4
	.sectionentsize	8
	.align		4
        /*0000*/ 	.word	0x00000000
	.align		4
        /*0004*/ 	.word	0xffffffff
	.align		4
        /*0008*/ 	.word	0x00000000
	.align		4
        /*000c*/ 	.word	0xfffffffe
	.align		4
        /*0010*/ 	.word	0x00000000
	.align		4
        /*0014*/ 	.word	0xfffffffd
	.align		4
        /*0018*/ 	.word	0x00000000
	.align		4
        /*001c*/ 	.word	0xfffffffc


//--------------------- .nv.constant4             --------------------------
	.section	.nv.constant4,"a",@progbits
	.align	8
	.align		8
.nv.constant4:
        /*0000*/ 	.dword	_$_str
	.align		8
        /*0008*/ 	.dword	_$_str_$_2


//--------------------- .text.triton_poi_fused__native_batch_norm_legit_no_training_convolution_elu_11 --------------------------
	.section	.text.triton_poi_fused__native_batch_norm_legit_no_training_convolution_elu_11,"ax",@progbits
	.align	128
        .global         triton_poi_fused__native_batch_norm_legit_no_training_convolution_elu_11
        .type           triton_poi_fused__native_batch_norm_legit_no_training_convolution_elu_11,@function
        .size           triton_poi_fused__native_batch_norm_legit_no_training_convolution_elu_11,(.L_x_1 - triton_poi_fused__native_batch_norm_legit_no_training_convolution_elu_11)
        .other          triton_poi_fused__native_batch_norm_legit_no_training_convolution_elu_11,@"STO_CUDA_ENTRY STV_DEFAULT"
triton_poi_fused__native_batch_norm_legit_no_training_convolution_elu_11:
.text.triton_poi_fused__native_batch_norm_legit_no_training_convolution_elu_11:
[----:B------:R-:W-:Y:S01]  /*0000*/  LDC R1, c[0x0][0x28] ;  /* 0x00000a00ff017b82 */ /* 0x000fe20000000800 */
[----:B------:R-:W1:Y:S07]  /*0010*/  S2R R0, SR_TID.X ;  /* 0x0000000000007919 */ /* 0x000e6e0000002100 */
[----:B------:R-:W2:Y:S01]  /*0020*/  LDC.64 R12, c[0x0][0x230] ;  /* 0x00008c00ff0c7b82 */ /* 0x000ea20000000a00 */
[----:B------:R-:W-:Y:S01]  /*0030*/  ULDC.64 UR4, c[0x0][0x208] ;  /* 0x0000820000047ab9 */ /* 0x000fe20000000a00 */
[----:B------:R-:W3:Y:S06]  /*0040*/  S2R R5, SR_CTAID.X ;  /* 0x0000000000057919 */ /* 0x000eec0000002500 */
[----:B------:R-:W4:Y:S08]  /*0050*/  LDC.64 R8, c[0x0][0x220] ;  /* 0x00008800ff087b82 */ /* 0x000f300000000a00 */
[----:B------:R-:W5:Y:S08]  /*0060*/  LDC.64 R10, c[0x0][0x228] ;  /* 0x00008a00ff0a7b82 */ /* 0x000f700000000a00 */
[----:B------:R-:W5:Y:S01]  /*0070*/  LDC.64 R14, c[0x0][0x238] ;  /* 0x00008e00ff0e7b82 */ /* 0x000f620000000a00 */
[----:B-1----:R-:W-:-:S02]  /*0080*/  SHF.L.U32 R0, R0, 0x1, RZ ;  /* 0x0000000100007819 */ /* 0x002fc400000006ff */
[----:B---3--:R-:W-:Y:S02]  /*0090*/  SHF.R.S32.HI R3, RZ, 0x16, R5 ;  /* 0x00000016ff037819 */ /* 0x008fe40000011405 */
[----:B------:R-:W-:Y:S02]  /*00a0*/  LOP3.LUT R0, R0, 0x1fe, RZ, 0xc0, !PT ;  /* 0x000001fe00007812 */ /* 0x000fe400078ec0ff */
[----:B------:R-:W-:Y:S02]  /*00b0*/  SGXT R3, R3, 0x1 ;  /* 0x000000010303781a */ /* 0x000fe40000000200 */
[----:B------:R-:W-:Y:S02]  /*00c0*/  LEA R0, R5, R0, 0x9 ;  /* 0x0000000005007211 */ /* 0x000fe400078e48ff */
[----:B------:R-:W1:Y:S02]  /*00d0*/  LDC.64 R4, c[0x0][0x240] ;  /* 0x00009000ff047b82 */ /* 0x000e640000000a00 */
[----:B------:R-:W-:-:S04]  /*00e0*/  LEA.HI R3, R3, R0, RZ, 0x9 ;  /* 0x0000000003037211 */ /* 0x000fc800078f48ff */
[----:B------:R-:W-:-:S04]  /*00f0*/  SHF.R.S32.HI R3, RZ, 0x9, R3 ;  /* 0x00000009ff037819 */ /* 0x000fc80000011403 */
[----:B------:R-:W-:-:S04]  /*0100*/  LEA.HI R2, R3, R3, RZ, 0x8 ;  /* 0x0000000303027211 */ /* 0x000fc800078f40ff */
[----:B------:R-:W-:-:S04]  /*0110*/  LOP3.LUT R2, R2, 0xffffff00, RZ, 0xc0, !PT ;  /* 0xffffff0002027812 */ /* 0x000fc800078ec0ff */
[----:B------:R-:W-:Y:S02]  /*0120*/  IADD3 R17, R3, -R2, RZ ;  /* 0x8000000203117210 */ /* 0x000fe40007ffe0ff */
[----:B------:R-:W3:Y:S03]  /*0130*/  LDC.64 R2, c[0x0][0x210] ;  /* 0x00008400ff027b82 */ /* 0x000ee60000000a00 */
[----:B--2---:R-:W-:-:S05]  /*0140*/  IMAD.WIDE R12, R17, 0x4, R12 ;  /* 0x00000004110c7825 */ /* 0x004fca00078e020c */
[----:B------:R2:W2:Y:S01]  /*0150*/  LDG.E.EL R16, desc[UR4][R12.64] ;  /* 0x000000040c107981 */ /* 0x0004a2000c2e1900 */
[----:B----4-:R-:W-:-:S04]  /*0160*/  IMAD.WIDE R8, R17, 0x4, R8 ;  /* 0x0000000411087825 */ /* 0x010fc800078e0208 */
[C---:B-----5:R-:W-:Y:S02]  /*0170*/  IMAD.WIDE R10, R17.reuse, 0x4, R10 ;  /* 0x00000004110a7825 */ /* 0x060fe400078e020a */
[----:B------:R4:W5:Y:S02]  /*0180*/  LDG.E.EL R8, desc[UR4][R8.64] ;  /* 0x0000000408087981 */ /* 0x000964000c2e1900 */
[C---:B-1----:R-:W-:Y:S02]  /*0190*/  IMAD.WIDE R4, R17.reuse, 0x4, R4 ;  /* 0x0000000411047825 */ /* 0x042fe400078e0204 */
[----:B------:R-:W5:Y:S02]  /*01a0*/  LDG.E.EL R10, desc[UR4][R10.64] ;  /* 0x000000040a0a7981 */ /* 0x000f64000c2e1900 */
[----:B---3--:R-:W-:Y:S02]  /*01b0*/  IMAD.WIDE R2, R0, 0x4, R2 ;  /* 0x0000000400027825 */ /* 0x008fe400078e0202 */
[----:B------:R-:W3:Y:S04]  /*01c0*/  LDG.E.EL R5, desc[UR4][R4.64] ;  /* 0x0000000404057981 */ /* 0x000ee8000c2e1900 */
[----:B------:R-:W5:Y:S01]  /*01d0*/  LDG.E.64 R6, desc[UR4][R2.64] ;  /* 0x0000000402067981 */ /* 0x000f62000c1e1b00 */
[----:B0-2---:R-:W-:-:S06]  /*01e0*/  IMAD.WIDE R12, R17, 0x4, R14 ;  /* 0x00000004110c7825 */ /* 0x005fcc00078e020e */
[----:B------:R0:W3:Y:S01]  /*01f0*/  LDG.E.EL R12, desc[UR4][R12.64] ;  /* 0x000000040c0c7981 */ /* 0x0000e2000c2e1900 */
[----:B----4-:R-:W-:Y:S01]  /*0200*/  HFMA2.MMA R9, -RZ, RZ, 1.625, 0 ;  /* 0x3e800000ff097435 */ /* 0x010fe200000001ff */
[----:B0-----:R-:W-:Y:S01]  /*0210*/  MOV R13, 0x3ab5ebe6 ;  /* 0x3ab5ebe6000d7802 */ /* 0x001fe20000000f00 */
[----:B------:R-:W-:-:S04]  /*0220*/  FADD R16, R16, 9.9999997473787516356e-06 ;  /* 0x3727c5ac10107421 */ /* 0x000fc80000000000 */
[----:B------:R-:W0:Y:S02]  /*0230*/  MUFU.SQRT R14, R16 ;  /* 0x00000010000e7308 */ /* 0x000e240000002000 */
[C---:B0-----:R-:W-:Y:S02]  /*0240*/  FSETP.GT.AND P0, PT, R14.reuse, 8.50705917302346158658e+37, PT ;  /* 0x7e8000000e00780b */ /* 0x041fe40003f04000 */
[----:B------:R-:W-:-:S11]  /*0250*/  FSETP.GEU.AND P1, PT, R14, 1.175494350822287508e-38, PT ;  /* 0x008000000e00780b */ /* 0x000fd60003f2e000 */
[----:B------:R-:W-:-:S04]  /*0260*/  @P0 FMUL R14, R14, 0.25 ;  /* 0x3e8000000e0e0820 */ /* 0x000fc80000400000 */
[----:B------:R-:W-:-:S06]  /*0270*/  @!P1 FMUL R14, R14, 16777216 ;  /* 0x4b8000000e0e9820 */ /* 0x000fcc0000400000 */
[----:B------:R-:W0:Y:S01]  /*0280*/  MUFU.RCP R14, R14 ;  /* 0x0000000e000e7308 */ /* 0x000e220000001000 */
[----:B------:R-:W-:Y:S01]  /*0290*/  FSEL R9, R9, 1, P0 ;  /* 0x3f80000009097808 */ /* 0x000fe20000000000 */
[--C-:B-----5:R-:W-:Y:S01]  /*02a0*/  FADD R6, R6, R8.reuse ;  /* 0x0000000806067221 */ /* 0x120fe20000000000 */
[----:B------:R-:W-:-:S03]  /*02b0*/  FADD R7, R7, R8 ;  /* 0x0000000807077221 */ /* 0x000fc60000000000 */
[----:B------:R-:W-:Y:S01]  /*02c0*/  @!P1 FMUL R9, R9, 16777216 ;  /* 0x4b80000009099820 */ /* 0x000fe20000400000 */
[C---:B------:R-:W-:Y:S01]  /*02d0*/  FADD R4, -R10.reuse, R6 ;  /* 0x000000060a047221 */ /* 0x040fe20000000100 */
[----:B------:R-:W-:Y:S02]  /*02e0*/  FADD R10, -R10, R7 ;  /* 0x000000070a0a7221 */ /* 0x000fe40000000100 */
[----:B0-----:R-:W-:-:S04]  /*02f0*/  FMUL R9, R14, R9 ;  /* 0x000000090e097220 */ /* 0x001fc80000400000 */
[-C--:B------:R-:W-:Y:S01]  /*0300*/  FMUL R4, R4, R9.reuse ;  /* 0x0000000904047220 */ /* 0x080fe20000400000 */
[----:B------:R-:W-:-:S03]  /*0310*/  FMUL R10, R10, R9 ;  /* 0x000000090a0a7220 */ /* 0x000fc60000400000 */
[C-C-:B---3--:R-:W-:Y:S01]  /*0320*/  FFMA R4, R12.reuse, R4, R5.reuse ;  /* 0x000000040c047223 */ /* 0x148fe20000000005 */
[----:B------:R-:W-:-:S03]  /*0330*/  FFMA R5, R12, R10, R5 ;  /* 0x0000000a0c057223 */ /* 0x000fc60000000005 */
[----:B------:R-:W-:Y:S01]  /*0340*/  FMUL R8, R4, 1.4426950216293334961 ;  /* 0x3fb8aa3b04087820 */ /* 0x000fe20000400000 */
[----:B------:R-:W-:-:S05]  /*0350*/  FMUL R10, R5, 1.4426950216293334961 ;  /* 0x3fb8aa3b050a7820 */ /* 0x000fca0000400000 */
[----:B------:R-:W0:Y:S01]  /*0360*/  FRND R8, R8 ;  /* 0x0000000800087307 */ /* 0x000e220000201000 */
[----:B------:R-:W-:Y:S01]  /*0370*/  FADD.FTZ R9, |R4|, -RZ ;  /* 0x800000ff04097221 */ /* 0x000fe20000010200 */
[----:B------:R-:W-:-:S06]  /*0380*/  FADD.FTZ R11, |R5|, -RZ ;  /* 0x800000ff050b7221 */ /* 0x000fcc0000010200 */
[----:B------:R-:W1:Y:S01]  /*0390*/  FRND R10, R10 ;  /* 0x0000000a000a7307 */ /* 0x000e620000201000 */
[----:B------:R-:W-:Y:S02]  /*03a0*/  FSETP.GEU.AND P0, PT, R9, 0.40999999642372131348, PT ;  /* 0x3ed1eb850900780b */ /* 0x000fe40003f0e000 */
[----:B------:R-:W-:Y:S02]  /*03b0*/  FSETP.GEU.AND P1, PT, R11, 0.40999999642372131348, PT ;  /* 0x3ed1eb850b00780b */ /* 0x000fe40003f2e000 */
[----:B0-----:R-:W-:-:S04]  /*03c0*/  FSEL R9, R8, RZ, P0 ;  /* 0x000000ff08097208 */ /* 0x001fc80000000000 */
[C---:B------:R-:W-:Y:S01]  /*03d0*/  FSETP.NEU.AND P4, PT, R9.reuse, 128, PT ;  /* 0x430000000900780b */ /* 0x040fe20003f8d000 */
[C---:B------:R-:W-:Y:S01]  /*03e0*/  FFMA.FTZ R12, -R9.reuse, 0.693145751953125, R4 ;  /* 0x3f317200090c7823 */ /* 0x040fe20000010104 */
[----:B-1----:R-:W-:Y:S02]  /*03f0*/  FSEL R14, R10, RZ, P1 ;  /* 0x000000ff0a0e7208 */ /* 0x002fe40000800000 */
[C---:B------:R-:W-:Y:S01]  /*0400*/  FSEL R10, R9.reuse, 127, P4 ;  /* 0x42fe0000090a7808 */ /* 0x040fe20002000000 */
[----:B------:R-:W-:Y:S02]  /*0410*/  FFMA.FTZ R9, -R9, 1.428606765330187045e-06, R12 ;  /* 0x35bfbe8e09097823 */ /* 0x000fe4000001010c */
[C---:B------:R-:W-:Y:S01]  /*0420*/  FFMA.FTZ R11, -R14.reuse, 0.693145751953125, R5 ;  /* 0x3f3172000e0b7823 */ /* 0x040fe20000010105 */
[C---:B------:R-:W-:Y:S01]  /*0430*/  FSETP.NEU.AND P2, PT, R14.reuse, 128, PT ;  /* 0x430000000e00780b */ /* 0x040fe20003f4d000 */
[C---:B------:R-:W-:Y:S02]  /*0440*/  FFMA.FTZ R8, R9.reuse, R13, 0.0083824126049876213074 ;  /* 0x3c09566309087423 */ /* 0x040fe4000001000d */
[C---:B------:R-:W-:Y:S01]  /*0450*/  FFMA.FTZ R16, -R14.reuse, 1.428606765330187045e-06, R11 ;  /* 0x35bfbe8e0e107823 */ /* 0x040fe2000001010b */
[----:B------:R-:W-:Y:S01]  /*0460*/  FSEL R11, R14, 127, P2 ;  /* 0x42fe00000e0b7808 */ /* 0x000fe20001000000 */
[----:B------:R-:W-:-:S02]  /*0470*/  FFMA.FTZ R8, R9, R8, 0.041667830199003219604 ;  /* 0x3d2aabe309087423 */ /* 0x000fc40000010008 */
[C---:B------:R-:W-:Y:S01]  /*0480*/  FFMA.FTZ R13, R16.reuse, R13, 0.0083824126049876213074 ;  /* 0x3c095663100d7423 */ /* 0x040fe2000001000d */
[----:B------:R-:W0:Y:S01]  /*0490*/  MUFU.EX2 R12, R10 ;  /* 0x0000000a000c7308 */ /* 0x000e220000000800 */
[----:B------:R-:W-:Y:S02]  /*04a0*/  FFMA.FTZ R8, R9, R8, 0.16666397452354431152 ;  /* 0x3e2aa9f609087423 */ /* 0x000fe40000010008 */
[----:B------:R-:W-:-:S05]  /*04b0*/  FFMA.FTZ R15, R16, R13, 0.041667830199003219604 ;  /* 0x3d2aabe3100f7423 */ /* 0x000fca000001000d */
[----:B------:R-:W1:Y:S01]  /*04c0*/  MUFU.EX2 R13, R11 ;  /* 0x0000000b000d7308 */ /* 0x000e620000000800 */
[----:B------:R-:W-:Y:S01]  /*04d0*/  FFMA.FTZ R15, R16, R15, 0.16666397452354431152 ;  /* 0x3e2aa9f6100f7423 */ /* 0x000fe2000001000f */
[----:B------:R-:W-:-:S03]  /*04e0*/  FFMA.FTZ R8, R9, R8, 0.49999994039535522461 ;  /* 0x3efffffe09087423 */ /* 0x000fc60000010008 */
[----:B------:R-:W-:Y:S01]  /*04f0*/  FFMA.FTZ R15, R16, R15, 0.49999994039535522461 ;  /* 0x3efffffe100f7423 */ /* 0x000fe2000001000f */
[----:B------:R-:W-:-:S03]  /*0500*/  FMUL R8, R9, R8 ;  /* 0x0000000809087220 */ /* 0x000fc60000400000 */
[C---:B------:R-:W-:Y:S01]  /*0510*/  FMUL R17, R16.reuse, R15 ;  /* 0x0000000f10117220 */ /* 0x040fe20000400000 */
[----:B------:R-:W-:Y:S02]  /*0520*/  FFMA.FTZ R15, R9, R8, R9 ;  /* 0x00000008090f7223 */ /* 0x000fe40000010009 */
[----:B------:R-:W2:Y:S01]  /*0530*/  LDC.64 R8, c[0x0][0x218] ;  /* 0x00008600ff087b82 */ /* 0x000ea20000000a00 */
[----:B------:R-:W-:Y:S01]  /*0540*/  FFMA.FTZ R16, R16, R17, R16 ;  /* 0x0000001110107223 */ /* 0x000fe20000010010 */
[----:B0-----:R-:W-:Y:S01]  /*0550*/  FADD R17, R12, -1 ;  /* 0xbf8000000c117421 */ /* 0x001fe20000000000 */
[C---:B-1----:R-:W-:Y:S01]  /*0560*/  FADD R14, R13.reuse, -1 ;  /* 0xbf8000000d0e7421 */ /* 0x042fe20000000000 */
[----:B------:R-:W-:Y:S02]  /*0570*/  FSETP.NEU.AND P1, PT, R4, RZ, PT ;  /* 0x000000ff0400720b */ /* 0x000fe40003f2d000 */
[----:B------:R-:W-:Y:S01]  /*0580*/  FFMA.FTZ R12, R12, R15, R17 ;  /* 0x0000000f0c0c7223 */ /* 0x000fe20000010011 */
[----:B------:R-:W-:Y:S01]  /*0590*/  FFMA.FTZ R13, R13, R16, R14 ;  /* 0x000000100d0d7223 */ /* 0x000fe2000001000e */
[----:B------:R-:W-:-:S02]  /*05a0*/  FSETP.NEU.AND P0, PT, R5, RZ, PT ;  /* 0x000000ff0500720b */ /* 0x000fc40003f0d000 */
[----:B------:R-:W-:Y:S01]  /*05b0*/  FSETP.GT.AND P3, PT, R11, 128, PT ;  /* 0x430000000b00780b */ /* 0x000fe20003f64000 */
[----:B------:R-:W-:Y:S01]  /*05c0*/  @!P2 FADD R13, R13, R13 ;  /* 0x0000000d0d0da221 */ /* 0x000fe20000000000 */
[----:B------:R-:W-:Y:S01]  /*05d0*/  @!P4 FADD R12, R12, R12 ;  /* 0x0000000c0c0cc221 */ /* 0x000fe20000000000 */
[C---:B------:R-:W-:Y:S02]  /*05e0*/  FSETP.GT.AND P4, PT, R10.reuse, 128, PT ;  /* 0x430000000a00780b */ /* 0x040fe40003f84000 */
[----:B------:R-:W-:Y:S02]  /*05f0*/  FSETP.GEU.AND P2, PT, R11, -25, PT ;  /* 0xc1c800000b00780b */ /* 0x000fe40003f4e000 */
[----:B------:R-:W-:Y:S02]  /*0600*/  FSEL R13, R13, +INF , !P3 ;  /* 0x7f8000000d0d7808 */ /* 0x000fe40005800000 */
[----:B------:R-:W-:Y:S02]  /*0610*/  FSETP.GEU.AND P3, PT, R10, -25, PT ;  /* 0xc1c800000a00780b */ /* 0x000fe40003f6e000 */
[----:B------:R-:W-:Y:S01]  /*0620*/  FSEL R12, R12, +INF , !P4 ;  /* 0x7f8000000c0c7808 */ /* 0x000fe20006000000 */
[----:B------:R-:W-:Y:S01]  /*0630*/  FADD R11, R4, R4 ;  /* 0x00000004040b7221 */ /* 0x000fe20000000000 */
[----:B------:R-:W-:Y:S01]  /*0640*/  FSEL R10, R13, -1, P2 ;  /* 0xbf8000000d0a7808 */ /* 0x000fe20001000000 */
[----:B------:R-:W-:Y:S01]  /*0650*/  @!P0 FADD R10, R5, R5 ;  /* 0x00000005050a8221 */ /* 0x000fe20000000000 */
[----:B------:R-:W-:-:S02]  /*0660*/  @P1 FSEL R11, R12, -1, P3 ;  /* 0xbf8000000c0b1808 */ /* 0x000fc40001800000 */
[----:B------:R-:W-:Y:S02]  /*0670*/  FSETP.GT.AND P1, PT, R4, RZ, PT ;  /* 0x000000ff0400720b */ /* 0x000fe40003f24000 */
[C---:B------:R-:W-:Y:S01]  /*0680*/  FSETP.GT.AND P0, PT, R5.reuse, RZ, PT ;  /* 0x000000ff0500720b */ /* 0x040fe20003f04000 */
[----:B--2---:R-:W-:Y:S01]  /*0690*/  IMAD.WIDE R8, R0, 0x4, R8 ;  /* 0x0000000400087825 */ /* 0x004fe200078e0208 */
[----:B------:R-:W-:Y:S02]  /*06a0*/  FSEL R4, R4, R11, P1 ;  /* 0x0000000b04047208 */ /* 0x000fe40000800000 */
[----:B------:R-:W-:Y:S01]  /*06b0*/  FSEL R5, R5, R10, P0 ;  /* 0x0000000a05057208 */ /* 0x000fe20000000000 */
[----:B------:R-:W-:Y:S04]  /*06c0*/  STG.E.64 desc[UR4][R2.64], R6 ;  /* 0x0000000602007986 */ /* 0x000fe8000c101b04 */
[----:B------:R-:W-:Y:S01]  /*06d0*/  STG.E.64 desc[UR4][R8.64], R4 ;  /* 0x0000000408007986 */ /* 0x000fe2000c101b04 */
[----:B------:R-:W-:Y:S05]  /*06e0*/  EXIT ;  /* 0x000000000000794d */ /* 0x000fea0003800000 */
.L_x_0:
[----:B------:R-:W-:-:S00]  /*06f0*/  BRA `(.L_x_0) ;  /* 0xfffffffc00fc7947 */ /* 0x000fc0000383ffff */
[----:B------:R-:W-:-:S00]  /*0700*/  NOP ;  /* 0x0000000000007918 */ /* 0x000fc00000000000 */
[----:B------:R-:W-:-:S00]  /*0710*/  NOP ;  /* 0x0000000000007918 */ /* 0x000fc00000000000 */
[----:B------:R-:W-:-:S00]  /*0720*/  NOP ;  /* 0x0000000000007918 */ /* 0x000fc00000000000 */
[----:B------:R-:W-:-:S00]  /*0730*/  NOP ;  /* 0x0000000000007918 */ /* 0x000fc00000000000 */
[----:B------:R-:W-:-:S00]  /*0740*/  NOP ;  /* 0x0000000000007918 */ /* 0x000fc00000000000 */
[----:B------:R-:W-:-:S00]  /*0750*/  NOP ;  /* 0x0000000000007918 */ /* 0x000fc00000000000 */
[----:B------:R-:W-:-:S00]  /*0760*/  NOP ;  /* 0x0000000000007918 */ /* 0x000fc00000000000 */
[----:B------:R-:W-:-:S00]  /*0770*/  NOP ;  /* 0x0000000000007918 */ /* 0x000fc00000000000 */
.L_x_1:


//--------------------- .nv.global.init           --------------------------
	.section	.nv.global.init,"aw",@progbits
.nv.global.init:
	.type		_$_str,@object
	.size		_$_str,(_$_str_$_2 - _$_str)
_$_str:
        /*0000*/ 	.byte	0x5f, 0x5f, 0x43, 0x55, 0x44, 0x41, 0x5f, 0x46, 0x54, 0x5a, 0x00
	.type		_$_str_$_2,@object
	.size		_$_str_$_2,(.L_1 - _$_str_$_2)
_$_str_$_2:
        /*000b*/ 	.byte	0x5f, 0x5f, 0x43, 0x55, 0x44, 0x41, 0x5f, 0x50, 0x52, 0x45, 0x43, 0x5f, 0x53, 0x51, 0x52, 0x54
        /*001b*/ 	.byte	0x00
.L_1:


//--------------------- .nv.constant0.triton_poi_fused__native_batch_norm_legit_no_training_convolution_elu_11 --------------------------
	.section	.nv.constant0.triton_poi_fused__native_batch_norm_legit_no_training_convolution_elu_11,"a",@progbits
	.sectionflags	@""
	.align	4
.nv.constant0.triton_poi_fused__native_batch_norm_legit_no_training_convolution_elu_11:
	.zero		588
